//
// Generated by NVIDIA NVVM Compiler
//
// Compiler Build ID: CL-36424714
// Cuda compilation tools, release 13.0, V13.0.88
// Based on NVVM 20.0.0
//

.version 9.0
.target sm_100
.address_size 64

	// .globl	_Z22naive_transpose_kernelPKfPfii

.visible .entry _Z22naive_transpose_kernelPKfPfii(
	.param .u64 .ptr .align 1 _Z22naive_transpose_kernelPKfPfii_param_0,
	.param .u64 .ptr .align 1 _Z22naive_transpose_kernelPKfPfii_param_1,
	.param .u32 _Z22naive_transpose_kernelPKfPfii_param_2,
	.param .u32 _Z22naive_transpose_kernelPKfPfii_param_3
)
{
	.reg .pred 	%p<4>;
	.reg .b32 	%r<13>;
	.reg .b32 	%f<2>;
	.reg .b64 	%rd<9>;

	ld.param.u64 	%rd1, [_Z22naive_transpose_kernelPKfPfii_param_0];
	ld.param.u64 	%rd2, [_Z22naive_transpose_kernelPKfPfii_param_1];
	ld.param.u32 	%r3, [_Z22naive_transpose_kernelPKfPfii_param_2];
	ld.param.u32 	%r4, [_Z22naive_transpose_kernelPKfPfii_param_3];
	mov.u32 	%r5, %ctaid.y;
	mov.u32 	%r6, %ntid.y;
	mov.u32 	%r7, %tid.y;
	mad.lo.s32 	%r1, %r5, %r6, %r7;
	mov.u32 	%r8, %ctaid.x;
	mov.u32 	%r9, %ntid.x;
	mov.u32 	%r10, %tid.x;
	mad.lo.s32 	%r2, %r8, %r9, %r10;
	setp.ge.s32 	%p1, %r1, %r3;
	setp.ge.s32 	%p2, %r2, %r4;
	or.pred  	%p3, %p1, %p2;
	@%p3 bra 	$L__BB0_2;
	cvta.to.global.u64 	%rd3, %rd1;
	cvta.to.global.u64 	%rd4, %rd2;
	mad.lo.s32 	%r11, %r4, %r1, %r2;
	mul.wide.s32 	%rd5, %r11, 4;
	add.s64 	%rd6, %rd3, %rd5;
	ld.global.nc.f32 	%f1, [%rd6];
	mad.lo.s32 	%r12, %r3, %r2, %r1;
	mul.wide.s32 	%rd7, %r12, 4;
	add.s64 	%rd8, %rd4, %rd7;
	st.global.f32 	[%rd8], %f1;
$L__BB0_2:
	ret;

}


// ===== COMPILED SASS (sm_100) =====

	.target	sm_100

	.elftype	@"ET_EXEC"


//--------------------- .note.nv.tkinfo           --------------------------
	.section	.note.nv.tkinfo,"",@"SHT_NOTE"
	.sectionflags	@"SHF_NOTE_NV_TKINFO"
	.tkinfo
        /*0018*/ 	.word	0x00000002
        /*0030*/ 	.string	""
        /*0030*/ 	.string	"ptxas"
        /*0030*/ 	.string	"Cuda compilation tools, release 13.0, V13.0.88"
        /*0030*/ 	.string	"Build cuda_13.0.r13.0/compiler.36424714_0"
        /*0030*/ 	.string	"-arch sm_100 -m 64 "



//--------------------- .note.nv.cuinfo           --------------------------
	.section	.note.nv.cuinfo,"",@"SHT_NOTE"
	.sectionflags	@"SHF_NOTE_NV_CUINFO"
        /*0018*/ 	.short	0x0002
        /*001a*/ 	.short	0x0064
        /*001c*/ 	.short	0x0082
	.zero		2


//--------------------- .nv.info                  --------------------------
	.section	.nv.info,"",@"SHT_CUDA_INFO"
	.align	4


	//----- nvinfo : EIATTR_REGCOUNT
	.align		4
        /*0000*/ 	.byte	0x04, 0x2f
        /*0002*/ 	.short	(.L_1 - .L_0)
	.align		4
.L_0:
        /*0004*/ 	.word	index@(_Z22naive_transpose_kernelPKfPfii)
        /*0008*/ 	.word	0x0000000a


	//----- nvinfo : EIATTR_FRAME_SIZE
	.align		4
.L_1:
        /*000c*/ 	.byte	0x04, 0x11
        /*000e*/ 	.short	(.L_3 - .L_2)
	.align		4
.L_2:
        /*0010*/ 	.word	index@(_Z22naive_transpose_kernelPKfPfii)
        /*0014*/ 	.word	0x00000000


	//----- nvinfo : EIATTR_MIN_STACK_SIZE
	.align		4
.L_3:
        /*0018*/ 	.byte	0x04, 0x12
        /*001a*/ 	.short	(.L_5 - .L_4)
	.align		4
.L_4:
        /*001c*/ 	.word	index@(_Z22naive_transpose_kernelPKfPfii)
        /*0020*/ 	.word	0x00000000
.L_5:


//--------------------- .nv.compat                --------------------------
	.section	.nv.compat,"",@"SHT_CUDA_COMPAT_INFO"
	.align	4
        /*0000*/ 	.byte	0x02, 0x09, 0x00, 0x00, 0x02, 0x02, 0x01, 0x00, 0x02, 0x05, 0x05, 0x00, 0x03, 0x07, 0x01, 0x01
        /*0010*/ 	.byte	0x02, 0x03, 0x00, 0x00, 0x02, 0x06, 0x01, 0x00, 0x04, 0x0b, 0x08, 0x00, 0x09, 0x00, 0x00, 0x00
        /*0020*/ 	.byte	0x00, 0x00, 0x00, 0x00


//--------------------- .nv.info._Z22naive_transpose_kernelPKfPfii --------------------------
	.section	.nv.info._Z22naive_transpose_kernelPKfPfii,"",@"SHT_CUDA_INFO"
	.sectionflags	@""
	.align	4


	//----- nvinfo : EIATTR_CUDA_API_VERSION
	.align		4
        /*0000*/ 	.byte	0x04, 0x37
        /*0002*/ 	.short	(.L_7 - .L_6)
.L_6:
        /*0004*/ 	.word	0x00000082


	//----- nvinfo : EIATTR_KPARAM_INFO
	.align		4
.L_7:
        /*0008*/ 	.byte	0x04, 0x17
        /*000a*/ 	.short	(.L_9 - .L_8)
.L_8:
        /*000c*/ 	.word	0x00000000
        /*0010*/ 	.short	0x0003
        /*0012*/ 	.short	0x0014
        /*0014*/ 	.byte	0x00, 0xf0, 0x11, 0x00


	//----- nvinfo : EIATTR_KPARAM_INFO
	.align		4
.L_9:
        /*0018*/ 	.byte	0x04, 0x17
        /*001a*/ 	.short	(.L_11 - .L_10)
.L_10:
        /*001c*/ 	.word	0x00000000
        /*0020*/ 	.short	0x0002
        /*0022*/ 	.short	0x0010
        /*0024*/ 	.byte	0x00, 0xf0, 0x11, 0x00


	//----- nvinfo : EIATTR_KPARAM_INFO
	.align		4
.L_11:
        /*0028*/ 	.byte	0x04, 0x17
        /*002a*/ 	.short	(.L_13 - .L_12)
.L_12:
        /*002c*/ 	.word	0x00000000
        /*0030*/ 	.short	0x0001
        /*0032*/ 	.short	0x0008
        /*0034*/ 	.byte	0x00, 0xf5, 0x21, 0x00


	//----- nvinfo : EIATTR_KPARAM_INFO
	.align		4
.L_13:
        /*0038*/ 	.byte	0x04, 0x17
        /*003a*/ 	.short	(.L_15 - .L_14)
.L_14:
        /*003c*/ 	.word	0x00000000
        /*0040*/ 	.short	0x0000
        /*0042*/ 	.short	0x0000
        /*0044*/ 	.byte	0x00, 0xf5, 0x21, 0x00


	//----- nvinfo : EIATTR_SPARSE_MMA_MASK
	.align		4
.L_15:
        /*0048*/ 	.byte	0x03, 0x50
        /*004a*/ 	.short	0x0000


	//----- nvinfo : EIATTR_MAXREG_COUNT
	.align		4
        /*004c*/ 	.byte	0x03, 0x1b
        /*004e*/ 	.short	0x00ff


	//----- nvinfo : EIATTR_MERCURY_ISA_VERSION
	.align		4
        /*0050*/ 	.byte	0x03, 0x5f
        /*0052*/ 	.short	0x0101


	//----- nvinfo : EIATTR_VRC_CTA_INIT_COUNT
	.align		4
        /*0054*/ 	.byte	0x02, 0x4a
	.zero		1
	.zero		1


	//----- nvinfo : EIATTR_EXIT_INSTR_OFFSETS
	.align		4
        /*0058*/ 	.byte	0x04, 0x1c
        /*005a*/ 	.short	(.L_17 - .L_16)


	//   ....[0]....
.L_16:
        /*005c*/ 	.word	0x000000c0


	//   ....[1]....
        /*0060*/ 	.word	0x00000160


	//----- nvinfo : EIATTR_CBANK_PARAM_SIZE
	.align		4
.L_17:
        /*0064*/ 	.byte	0x03, 0x19
        /*0066*/ 	.short	0x0018


	//----- nvinfo : EIATTR_PARAM_CBANK
	.align		4
        /*0068*/ 	.byte	0x04, 0x0a
        /*006a*/ 	.short	(.L_19 - .L_18)
	.align		4
.L_18:
        /*006c*/ 	.word	index@(.nv.constant0._Z22naive_transpose_kernelPKfPfii)
        /*0070*/ 	.short	0x0380
        /*0072*/ 	.short	0x0018


	//----- nvinfo : EIATTR_SW_WAR
	.align		4
.L_19:
        /*0074*/ 	.byte	0x04, 0x36
        /*0076*/ 	.short	(.L_21 - .L_20)
.L_20:
        /*0078*/ 	.word	0x00000008
.L_21:


//--------------------- .nv.callgraph             --------------------------
	.section	.nv.callgraph,"",@"SHT_CUDA_CALLGRAPH"
	.align	4
	.sectionentsize	8
	.align		4
        /*0000*/ 	.word	0x00000000
	.align		4
        /*0004*/ 	.word	0xffffffff
	.align		4
        /*0008*/ 	.word	0x00000000
	.align		4
        /*000c*/ 	.word	0xfffffffe
	.align		4
        /*0010*/ 	.word	0x00000000
	.align		4
        /*0014*/ 	.word	0xfffffffd
	.align		4
        /*0018*/ 	.word	0x00000000
	.align		4
        /*001c*/ 	.word	0xfffffffc


//--------------------- .text._Z22naive_transpose_kernelPKfPfii --------------------------
	.section	.text._Z22naive_transpose_kernelPKfPfii,"ax",@progbits
	.align	128
        .global         _Z22naive_transpose_kernelPKfPfii
        .type           _Z22naive_transpose_kernelPKfPfii,@function
        .size           _Z22naive_transpose_kernelPKfPfii,(.L_x_1 - _Z22naive_transpose_kernelPKfPfii)
        .other          _Z22naive_transpose_kernelPKfPfii,@"STO_CUDA_ENTRY STV_DEFAULT"
_Z22naive_transpose_kernelPKfPfii:
.text._Z22naive_transpose_kernelPKfPfii:
[----:B------:R-:W-:Y:S01]  /*0000*/  LDC R1, c[0x0][0x37c] ;  /* 0x0000df00ff017b82 */ /* 0x000fe20000000800 */
[----:B------:R-:W0:Y:S07]  /*0010*/  S2R R2, SR_TID.X ;  /* 0x0000000000027919 */ /* 0x000e2e0000002100 */
[----:B------:R-:W1:Y:S01]  /*0020*/  LDC R0, c[0x0][0x364] ;  /* 0x0000d900ff007b82 */ /* 0x000e620000000800 */
[----:B------:R-:W2:Y:S01]  /*0030*/  LDCU.64 UR6, c[0x0][0x390] ;  /* 0x00007200ff0677ac */ /* 0x000ea20008000a00 */
[----:B------:R-:W1:Y:S06]  /*0040*/  S2R R3, SR_TID.Y ;  /* 0x0000000000037919 */ /* 0x000e6c0000002200 */
[----:B------:R-:W0:Y:S08]  /*0050*/  S2UR UR5, SR_CTAID.X ;  /* 0x00000000000579c3 */ /* 0x000e300000002500 */
[----:B------:R-:W0:Y:S08]  /*0060*/  LDC R7, c[0x0][0x360] ;  /* 0x0000d800ff077b82 */ /* 0x000e300000000800 */
[----:B------:R-:W1:Y:S01]  /*0070*/  S2UR UR4, SR_CTAID.Y ;  /* 0x00000000000479c3 */ /* 0x000e620000002600 */
[----:B0-----:R-:W-:-:S05]  /*0080*/  IMAD R7, R7, UR5, R2 ;  /* 0x0000000507077c24 */ /* 0x001fca000f8e0202 */
[----:B--2---:R-:W-:Y:S01]  /*0090*/  ISETP.GE.AND P0, PT, R7, UR7, PT ;  /* 0x0000000707007c0c */ /* 0x004fe2000bf06270 */
[----:B-1----:R-:W-:-:S05]  /*00a0*/  IMAD R0, R0, UR4, R3 ;  /* 0x0000000400007c24 */ /* 0x002fca000f8e0203 */
[----:B------:R-:W-:-:S13]  /*00b0*/  ISETP.GE.OR P0, PT, R0, UR6, P0 ;  /* 0x0000000600007c0c */ /* 0x000fda0008706670 */
[----:B------:R-:W-:Y:S05]  /*00c0*/  @P0 EXIT ;  /* 0x000000000000094d */ /* 0x000fea0003800000 */
[----:B------:R-:W0:Y:S01]  /*00d0*/  LDC.64 R2, c[0x0][0x380] ;  /* 0x0000e000ff027b82 */ /* 0x000e220000000a00 */
[----:B------:R-:W1:Y:S01]  /*00e0*/  LDCU.64 UR4, c[0x0][0x358] ;  /* 0x00006b00ff0477ac */ /* 0x000e620008000a00 */
[----:B------:R-:W-:-:S04]  /*00f0*/  IMAD R5, R0, UR7, R7 ;  /* 0x0000000700057c24 */ /* 0x000fc8000f8e0207 */
[----:B0-----:R-:W-:Y:S02]  /*0100*/  IMAD.WIDE R2, R5, 0x4, R2 ;  /* 0x0000000405027825 */ /* 0x001fe400078e0202 */
[----:B------:R-:W0:Y:S04]  /*0110*/  LDC.64 R4, c[0x0][0x388] ;  /* 0x0000e200ff047b82 */ /* 0x000e280000000a00 */
[----:B-1----:R-:W2:Y:S01]  /*0120*/  LDG.E.CONSTANT R3, desc[UR4][R2.64] ;  /* 0x0000000402037981 */ /* 0x002ea2000c1e9900 */
[----:B------:R-:W-:-:S04]  /*0130*/  IMAD R7, R7, UR6, R0 ;  /* 0x0000000607077c24 */ /* 0x000fc8000f8e0200 */
[----:B0-----:R-:W-:-:S05]  /*0140*/  IMAD.WIDE R4, R7, 0x4, R4 ;  /* 0x0000000407047825 */ /* 0x001fca00078e0204 */
[----:B--2---:R-:W-:Y:S01]  /*0150*/  STG.E desc[UR4][R4.64], R3 ;  /* 0x0000000304007986 */ /* 0x004fe2000c101904 */
[----:B------:R-:W-:Y:S05]  /*0160*/  EXIT ;  /* 0x000000000000794d */ /* 0x000fea0003800000 */
.L_x_0:
[----:B------:R-:W-:-:S00]  /*0170*/  BRA `(.L_x_0) ;  /* 0xfffffffc00fc7947 */ /* 0x000fc0000383ffff */
[----:B------:R-:W-:-:S00]  /*0180*/  NOP ;  /* 0x0000000000007918 */ /* 0x000fc00000000000 */
[----:B------:R-:W-:-:S00]  /*0190*/  NOP ;  /* 0x0000000000007918 */ /* 0x000fc00000000000 */
[----:B------:R-:W-:-:S00]  /*01a0*/  NOP ;  /* 0x0000000000007918 */ /* 0x000fc00000000000 */
[----:B------:R-:W-:-:S00]  /*01b0*/  NOP ;  /* 0x0000000000007918 */ /* 0x000fc00000000000 */
[----:B------:R-:W-:-:S00]  /*01c0*/  NOP ;  /* 0x0000000000007918 */ /* 0x000fc00000000000 */
[----:B------:R-:W-:-:S00]  /*01d0*/  NOP ;  /* 0x0000000000007918 */ /* 0x000fc00000000000 */
[----:B------:R-:W-:-:S00]  /*01e0*/  NOP ;  /* 0x0000000000007918 */ /* 0x000fc00000000000 */
[----:B------:R-:W-:-:S00]  /*01f0*/  NOP ;  /* 0x0000000000007918 */ /* 0x000fc00000000000 */
.L_x_1:


//--------------------- .nv.shared.reserved.0     --------------------------
	.section	.nv.shared.reserved.0,"aw",@nobits
	.weak		__nv_reservedSMEM_offset_0_alias
	.size		__nv_reservedSMEM_offset_0_alias, 0, 64
	.other		__nv_reservedSMEM_offset_0_alias,@"STO_CUDA_RESERVED_SHARED STV_DEFAULT"
__nv_reservedSMEM_offset_0_alias:
	.zero		0
	.zero		64


//--------------------- .nv.constant0._Z22naive_transpose_kernelPKfPfii --------------------------
	.section	.nv.constant0._Z22naive_transpose_kernelPKfPfii,"a",@progbits
	.sectionflags	@""
	.align	4
.nv.constant0._Z22naive_transpose_kernelPKfPfii:
	.zero		920


//--------------------- SYMBOLS --------------------------

	.type		.nv.reservedSmem.offset0,@object
	.size		.nv.reservedSmem.offset0,0x4
